//
// Generated by NVIDIA NVVM Compiler
//
// Compiler Build ID: CL-36424714
// Cuda compilation tools, release 13.0, V13.0.88
// Based on NVVM 20.0.0
//

.version 9.0
.target sm_100
.address_size 64

	// .globl	_Z12parallel_sumPKdPd
// _ZZ12parallel_sumPKdPdE6buffer has been demoted

.visible .entry _Z12parallel_sumPKdPd(
	.param .u64 .ptr .align 1 _Z12parallel_sumPKdPd_param_0,
	.param .u64 .ptr .align 1 _Z12parallel_sumPKdPd_param_1
)
{
	.reg .pred 	%p<26>;
	.reg .b32 	%r<60>;
	.reg .b64 	%rd<14>;
	.reg .b64 	%fd<25>;
	// demoted variable
	.shared .align 8 .b8 _ZZ12parallel_sumPKdPdE6buffer[256];
	ld.param.u64 	%rd7, [_Z12parallel_sumPKdPd_param_0];
	ld.param.u64 	%rd8, [_Z12parallel_sumPKdPd_param_1];
	cvta.to.global.u64 	%rd1, %rd8;
	cvta.to.global.u64 	%rd2, %rd7;
	bar.sync 	0;
	mov.u32 	%r1, %ctaid.x;
	mov.u32 	%r11, %ntid.x;
	mov.u32 	%r2, %tid.x;
	mad.lo.s32 	%r3, %r1, %r11, %r2;
	and.b32  	%r4, %r2, 31;
	shr.u32 	%r12, %r2, 2;
	mov.u32 	%r13, _ZZ12parallel_sumPKdPdE6buffer;
	add.s32 	%r5, %r13, %r12;
	shl.b32 	%r14, %r2, 3;
	add.s32 	%r6, %r13, %r14;
	mov.b32 	%r59, 0;
$L__BB0_1:
	setp.ne.s32 	%p1, %r4, 0;
	add.s32 	%r35, %r59, %r1;
	and.b32  	%r8, %r35, 511;
	shl.b32 	%r36, %r35, 17;
	and.b32  	%r37, %r36, 66977792;
	add.s32 	%r38, %r3, %r37;
	mul.wide.s32 	%rd9, %r38, 8;
	add.s64 	%rd10, %rd2, %rd9;
	ld.global.nc.f64 	%fd3, [%rd10];
	// begin inline asm
	mov.b64 {%r15,%r16}, %fd3;
	// end inline asm
	shfl.sync.bfly.b32	%r18|%p2, %r16, 16, 31, -1;
	shfl.sync.bfly.b32	%r17|%p3, %r15, 16, 31, -1;
	// begin inline asm
	mov.b64 %fd4, {%r17,%r18};
	// end inline asm
	add.f64 	%fd5, %fd3, %fd4;
	// begin inline asm
	mov.b64 {%r19,%r20}, %fd5;
	// end inline asm
	shfl.sync.bfly.b32	%r22|%p4, %r20, 8, 31, -1;
	shfl.sync.bfly.b32	%r21|%p5, %r19, 8, 31, -1;
	// begin inline asm
	mov.b64 %fd6, {%r21,%r22};
	// end inline asm
	add.f64 	%fd7, %fd5, %fd6;
	// begin inline asm
	mov.b64 {%r23,%r24}, %fd7;
	// end inline asm
	shfl.sync.bfly.b32	%r26|%p6, %r24, 4, 31, -1;
	shfl.sync.bfly.b32	%r25|%p7, %r23, 4, 31, -1;
	// begin inline asm
	mov.b64 %fd8, {%r25,%r26};
	// end inline asm
	add.f64 	%fd9, %fd7, %fd8;
	// begin inline asm
	mov.b64 {%r27,%r28}, %fd9;
	// end inline asm
	shfl.sync.bfly.b32	%r30|%p8, %r28, 2, 31, -1;
	shfl.sync.bfly.b32	%r29|%p9, %r27, 2, 31, -1;
	// begin inline asm
	mov.b64 %fd10, {%r29,%r30};
	// end inline asm
	add.f64 	%fd11, %fd9, %fd10;
	// begin inline asm
	mov.b64 {%r31,%r32}, %fd11;
	// end inline asm
	shfl.sync.bfly.b32	%r34|%p10, %r32, 1, 31, -1;
	shfl.sync.bfly.b32	%r33|%p11, %r31, 1, 31, -1;
	// begin inline asm
	mov.b64 %fd12, {%r33,%r34};
	// end inline asm
	add.f64 	%fd1, %fd11, %fd12;
	@%p1 bra 	$L__BB0_3;
	st.shared.f64 	[%r5], %fd1;
$L__BB0_3:
	setp.gt.u32 	%p12, %r2, 31;
	bar.sync 	0;
	@%p12 bra 	$L__BB0_7;
	setp.ne.s32 	%p13, %r2, 0;
	ld.shared.f64 	%fd13, [%r6];
	// begin inline asm
	mov.b64 {%r39,%r40}, %fd13;
	// end inline asm
	shfl.sync.bfly.b32	%r42|%p14, %r40, 16, 31, -1;
	shfl.sync.bfly.b32	%r41|%p15, %r39, 16, 31, -1;
	// begin inline asm
	mov.b64 %fd14, {%r41,%r42};
	// end inline asm
	add.f64 	%fd15, %fd13, %fd14;
	// begin inline asm
	mov.b64 {%r43,%r44}, %fd15;
	// end inline asm
	shfl.sync.bfly.b32	%r46|%p16, %r44, 8, 31, -1;
	shfl.sync.bfly.b32	%r45|%p17, %r43, 8, 31, -1;
	// begin inline asm
	mov.b64 %fd16, {%r45,%r46};
	// end inline asm
	add.f64 	%fd17, %fd15, %fd16;
	// begin inline asm
	mov.b64 {%r47,%r48}, %fd17;
	// end inline asm
	shfl.sync.bfly.b32	%r50|%p18, %r48, 4, 31, -1;
	shfl.sync.bfly.b32	%r49|%p19, %r47, 4, 31, -1;
	// begin inline asm
	mov.b64 %fd18, {%r49,%r50};
	// end inline asm
	add.f64 	%fd19, %fd17, %fd18;
	// begin inline asm
	mov.b64 {%r51,%r52}, %fd19;
	// end inline asm
	shfl.sync.bfly.b32	%r54|%p20, %r52, 2, 31, -1;
	shfl.sync.bfly.b32	%r53|%p21, %r51, 2, 31, -1;
	// begin inline asm
	mov.b64 %fd20, {%r53,%r54};
	// end inline asm
	add.f64 	%fd21, %fd19, %fd20;
	// begin inline asm
	mov.b64 {%r55,%r56}, %fd21;
	// end inline asm
	shfl.sync.bfly.b32	%r58|%p22, %r56, 1, 31, -1;
	shfl.sync.bfly.b32	%r57|%p23, %r55, 1, 31, -1;
	// begin inline asm
	mov.b64 %fd22, {%r57,%r58};
	// end inline asm
	add.f64 	%fd2, %fd21, %fd22;
	@%p13 bra 	$L__BB0_7;
	mul.wide.u32 	%rd11, %r8, 8;
	add.s64 	%rd3, %rd1, %rd11;
	ld.global.u64 	%rd13, [%rd3];
$L__BB0_6:
	mov.b64 	%fd23, %rd13;
	add.f64 	%fd24, %fd2, %fd23;
	mov.b64 	%rd12, %fd24;
	atom.relaxed.global.cas.b64 	%rd6, [%rd3], %rd13, %rd12;
	setp.ne.s64 	%p24, %rd13, %rd6;
	mov.u64 	%rd13, %rd6;
	@%p24 bra 	$L__BB0_6;
$L__BB0_7:
	add.s32 	%r59, %r59, 1;
	setp.ne.s32 	%p25, %r59, 512;
	@%p25 bra 	$L__BB0_1;
	ret;

}


// ===== COMPILED SASS (sm_100) =====

	.target	sm_100

	.elftype	@"ET_EXEC"


//--------------------- .note.nv.tkinfo           --------------------------
	.section	.note.nv.tkinfo,"",@"SHT_NOTE"
	.sectionflags	@"SHF_NOTE_NV_TKINFO"
	.tkinfo
        /*0018*/ 	.word	0x00000002
        /*0030*/ 	.string	""
        /*0030*/ 	.string	"ptxas"
        /*0030*/ 	.string	"Cuda compilation tools, release 13.0, V13.0.88"
        /*0030*/ 	.string	"Build cuda_13.0.r13.0/compiler.36424714_0"
        /*0030*/ 	.string	"-arch sm_100 -m 64 "



//--------------------- .note.nv.cuinfo           --------------------------
	.section	.note.nv.cuinfo,"",@"SHT_NOTE"
	.sectionflags	@"SHF_NOTE_NV_CUINFO"
        /*0018*/ 	.short	0x0002
        /*001a*/ 	.short	0x0064
        /*001c*/ 	.short	0x0082
	.zero		2


//--------------------- .nv.info                  --------------------------
	.section	.nv.info,"",@"SHT_CUDA_INFO"
	.align	4


	//----- nvinfo : EIATTR_REGCOUNT
	.align		4
        /*0000*/ 	.byte	0x04, 0x2f
        /*0002*/ 	.short	(.L_1 - .L_0)
	.align		4
.L_0:
        /*0004*/ 	.word	index@(_Z12parallel_sumPKdPd)
        /*0008*/ 	.word	0x00000016


	//----- nvinfo : EIATTR_FRAME_SIZE
	.align		4
.L_1:
        /*000c*/ 	.byte	0x04, 0x11
        /*000e*/ 	.short	(.L_3 - .L_2)
	.align		4
.L_2:
        /*0010*/ 	.word	index@(_Z12parallel_sumPKdPd)
        /*0014*/ 	.word	0x00000000


	//----- nvinfo : EIATTR_MIN_STACK_SIZE
	.align		4
.L_3:
        /*0018*/ 	.byte	0x04, 0x12
        /*001a*/ 	.short	(.L_5 - .L_4)
	.align		4
.L_4:
        /*001c*/ 	.word	index@(_Z12parallel_sumPKdPd)
        /*0020*/ 	.word	0x00000000
.L_5:


//--------------------- .nv.compat                --------------------------
	.section	.nv.compat,"",@"SHT_CUDA_COMPAT_INFO"
	.align	4
        /*0000*/ 	.byte	0x02, 0x09, 0x00, 0x00, 0x02, 0x02, 0x01, 0x00, 0x02, 0x05, 0x05, 0x00, 0x03, 0x07, 0x01, 0x01
        /*0010*/ 	.byte	0x02, 0x03, 0x00, 0x00, 0x02, 0x06, 0x01, 0x00, 0x04, 0x0b, 0x08, 0x00, 0x01, 0x00, 0x00, 0x00
        /*0020*/ 	.byte	0x00, 0x00, 0x00, 0x00


//--------------------- .nv.info._Z12parallel_sumPKdPd --------------------------
	.section	.nv.info._Z12parallel_sumPKdPd,"",@"SHT_CUDA_INFO"
	.sectionflags	@""
	.align	4


	//----- nvinfo : EIATTR_CUDA_API_VERSION
	.align		4
        /*0000*/ 	.byte	0x04, 0x37
        /*0002*/ 	.short	(.L_7 - .L_6)
.L_6:
        /*0004*/ 	.word	0x00000082


	//----- nvinfo : EIATTR_KPARAM_INFO
	.align		4
.L_7:
        /*0008*/ 	.byte	0x04, 0x17
        /*000a*/ 	.short	(.L_9 - .L_8)
.L_8:
        /*000c*/ 	.word	0x00000000
        /*0010*/ 	.short	0x0001
        /*0012*/ 	.short	0x0008
        /*0014*/ 	.byte	0x00, 0xf5, 0x21, 0x00


	//----- nvinfo : EIATTR_KPARAM_INFO
	.align		4
.L_9:
        /*0018*/ 	.byte	0x04, 0x17
        /*001a*/ 	.short	(.L_11 - .L_10)
.L_10:
        /*001c*/ 	.word	0x00000000
        /*0020*/ 	.short	0x0000
        /*0022*/ 	.short	0x0000
        /*0024*/ 	.byte	0x00, 0xf5, 0x21, 0x00


	//----- nvinfo : EIATTR_SPARSE_MMA_MASK
	.align		4
.L_11:
        /*0028*/ 	.byte	0x03, 0x50
        /*002a*/ 	.short	0x0000


	//----- nvinfo : EIATTR_MAXREG_COUNT
	.align		4
        /*002c*/ 	.byte	0x03, 0x1b
        /*002e*/ 	.short	0x00ff


	//----- nvinfo : EIATTR_NUM_BARRIERS
	.align		4
        /*0030*/ 	.byte	0x02, 0x4c
        /*0032*/ 	.byte	0x01
	.zero		1


	//----- nvinfo : EIATTR_MERCURY_ISA_VERSION
	.align		4
        /*0034*/ 	.byte	0x03, 0x5f
        /*0036*/ 	.short	0x0101


	//----- nvinfo : EIATTR_COOP_GROUP_MASK_REGIDS
	.align		4
        /*0038*/ 	.byte	0x04, 0x29
        /*003a*/ 	.short	(.L_13 - .L_12)


	//   ....[0]....
.L_12:
        /*003c*/ 	.word	0xffffffff


	//   ....[1]....
        /*0040*/ 	.word	0xffffffff


	//   ....[2]....
        /*0044*/ 	.word	0xffffffff


	//   ....[3]....
        /*0048*/ 	.word	0xffffffff


	//   ....[4]....
        /*004c*/ 	.word	0xffffffff


	//   ....[5]....
        /*0050*/ 	.word	0xffffffff


	//   ....[6]....
        /*0054*/ 	.word	0xffffffff


	//   ....[7]....
        /*0058*/ 	.word	0xffffffff


	//   ....[8]....
        /*005c*/ 	.word	0xffffffff


	//   ....[9]....
        /*0060*/ 	.word	0xffffffff


	//   ....[10]....
        /*0064*/ 	.word	0xffffffff


	//   ....[11]....
        /*0068*/ 	.word	0xffffffff


	//   ....[12]....
        /*006c*/ 	.word	0xffffffff


	//   ....[13]....
        /*0070*/ 	.word	0xffffffff


	//   ....[14]....
        /*0074*/ 	.word	0xffffffff


	//   ....[15]....
        /*0078*/ 	.word	0xffffffff


	//   ....[16]....
        /*007c*/ 	.word	0xffffffff


	//   ....[17]....
        /*0080*/ 	.word	0xffffffff


	//   ....[18]....
        /*0084*/ 	.word	0xffffffff


	//   ....[19]....
        /*0088*/ 	.word	0xffffffff


	//   ....[20]....
        /*008c*/ 	.word	0x05000005


	//   ....[21]....
        /*0090*/ 	.word	0x05000005


	//   ....[22]....
        /*0094*/ 	.word	0x05000005


	//   ....[23]....
        /*0098*/ 	.word	0x05000005


	//   ....[24]....
        /*009c*/ 	.word	0x05000005


	//   ....[25]....
        /*00a0*/ 	.word	0x05000005


	//   ....[26]....
        /*00a4*/ 	.word	0x05000005


	//   ....[27]....
        /*00a8*/ 	.word	0x05000005


	//   ....[28]....
        /*00ac*/ 	.word	0x05000005


	//   ....[29]....
        /*00b0*/ 	.word	0x05000005


	//   ....[30]....
        /*00b4*/ 	.word	0x05000005


	//   ....[31]....
        /*00b8*/ 	.word	0x05000005


	//   ....[32]....
        /*00bc*/ 	.word	0x05000005


	//   ....[33]....
        /*00c0*/ 	.word	0x05000005


	//   ....[34]....
        /*00c4*/ 	.word	0x05000005


	//   ....[35]....
        /*00c8*/ 	.word	0x05000005


	//   ....[36]....
        /*00cc*/ 	.word	0x05000005


	//   ....[37]....
        /*00d0*/ 	.word	0x05000005


	//   ....[38]....
        /*00d4*/ 	.word	0x05000005


	//   ....[39]....
        /*00d8*/ 	.word	0x05000005


	//----- nvinfo : EIATTR_COOP_GROUP_INSTR_OFFSETS
	.align		4
.L_13:
        /*00dc*/ 	.byte	0x04, 0x28
        /*00de*/ 	.short	(.L_15 - .L_14)


	//   ....[0]....
.L_14:
        /*00e0*/ 	.word	0x00000170


	//   ....[1]....
        /*00e4*/ 	.word	0x00000180


	//   ....[2]....
        /*00e8*/ 	.word	0x000001a0


	//   ....[3]....
        /*00ec*/ 	.word	0x000001b0


	//   ....[4]....
        /*00f0*/ 	.word	0x000001d0


	//   ....[5]....
        /*00f4*/ 	.word	0x000001e0


	//   ....[6]....
        /*00f8*/ 	.word	0x00000200


	//   ....[7]....
        /*00fc*/ 	.word	0x00000210


	//   ....[8]....
        /*0100*/ 	.word	0x00000230


	//   ....[9]....
        /*0104*/ 	.word	0x00000240


	//   ....[10]....
        /*0108*/ 	.word	0x00000340


	//   ....[11]....
        /*010c*/ 	.word	0x00000350


	//   ....[12]....
        /*0110*/ 	.word	0x00000370


	//   ....[13]....
        /*0114*/ 	.word	0x00000380


	//   ....[14]....
        /*0118*/ 	.word	0x000003a0


	//   ....[15]....
        /*011c*/ 	.word	0x000003b0


	//   ....[16]....
        /*0120*/ 	.word	0x000003d0


	//   ....[17]....
        /*0124*/ 	.word	0x000003e0


	//   ....[18]....
        /*0128*/ 	.word	0x00000400


	//   ....[19]....
        /*012c*/ 	.word	0x00000410


	//   ....[20]....
        /*0130*/ 	.word	0x000005b0


	//   ....[21]....
        /*0134*/ 	.word	0x00000640


	//   ....[22]....
        /*0138*/ 	.word	0x000006b0


	//   ....[23]....
        /*013c*/ 	.word	0x00000700


	//   ....[24]....
        /*0140*/ 	.word	0x00000770


	//   ....[25]....
        /*0144*/ 	.word	0x000007c0


	//   ....[26]....
        /*0148*/ 	.word	0x00000830


	//   ....[27]....
        /*014c*/ 	.word	0x00000880


	//   ....[28]....
        /*0150*/ 	.word	0x000008f0


	//   ....[29]....
        /*0154*/ 	.word	0x00000940


	//   ....[30]....
        /*0158*/ 	.word	0x000009c0


	//   ....[31]....
        /*015c*/ 	.word	0x00000a10


	//   ....[32]....
        /*0160*/ 	.word	0x00000a80


	//   ....[33]....
        /*0164*/ 	.word	0x00000ad0


	//   ....[34]....
        /*0168*/ 	.word	0x00000b40


	//   ....[35]....
        /*016c*/ 	.word	0x00000b90


	//   ....[36]....
        /*0170*/ 	.word	0x00000c00


	//   ....[37]....
        /*0174*/ 	.word	0x00000c50


	//   ....[38]....
        /*0178*/ 	.word	0x00000cc0


	//   ....[39]....
        /*017c*/ 	.word	0x00000d10


	//----- nvinfo : EIATTR_VRC_CTA_INIT_COUNT
	.align		4
.L_15:
        /*0180*/ 	.byte	0x02, 0x4a
	.zero		1
	.zero		1


	//----- nvinfo : EIATTR_EXIT_INSTR_OFFSETS
	.align		4
        /*0184*/ 	.byte	0x04, 0x1c
        /*0186*/ 	.short	(.L_17 - .L_16)


	//   ....[0]....
.L_16:
        /*0188*/ 	.word	0x00000540


	//----- nvinfo : EIATTR_CRS_STACK_SIZE
	.align		4
.L_17:
        /*018c*/ 	.byte	0x04, 0x1e
        /*018e*/ 	.short	(.L_19 - .L_18)
.L_18:
        /*0190*/ 	.word	0x00000000


	//----- nvinfo : EIATTR_CBANK_PARAM_SIZE
	.align		4
.L_19:
        /*0194*/ 	.byte	0x03, 0x19
        /*0196*/ 	.short	0x0010


	//----- nvinfo : EIATTR_PARAM_CBANK
	.align		4
        /*0198*/ 	.byte	0x04, 0x0a
        /*019a*/ 	.short	(.L_21 - .L_20)
	.align		4
.L_20:
        /*019c*/ 	.word	index@(.nv.constant0._Z12parallel_sumPKdPd)
        /*01a0*/ 	.short	0x0380
        /*01a2*/ 	.short	0x0010


	//----- nvinfo : EIATTR_SW_WAR
	.align		4
.L_21:
        /*01a4*/ 	.byte	0x04, 0x36
        /*01a6*/ 	.short	(.L_23 - .L_22)
.L_22:
        /*01a8*/ 	.word	0x00000008
.L_23:


//--------------------- .nv.callgraph             --------------------------
	.section	.nv.callgraph,"",@"SHT_CUDA_CALLGRAPH"
	.align	4
	.sectionentsize	8
	.align		4
        /*0000*/ 	.word	0x00000000
	.align		4
        /*0004*/ 	.word	0xffffffff
	.align		4
        /*0008*/ 	.word	0x00000000
	.align		4
        /*000c*/ 	.word	0xfffffffe
	.align		4
        /*0010*/ 	.word	0x00000000
	.align		4
        /*0014*/ 	.word	0xfffffffd
	.align		4
        /*0018*/ 	.word	0x00000000
	.align		4
        /*001c*/ 	.word	0xfffffffc


//--------------------- .text._Z12parallel_sumPKdPd --------------------------
	.section	.text._Z12parallel_sumPKdPd,"ax",@progbits
	.align	128
        .global         _Z12parallel_sumPKdPd
        .type           _Z12parallel_sumPKdPd,@function
        .size           _Z12parallel_sumPKdPd,(.L_x_30 - _Z12parallel_sumPKdPd)
        .other          _Z12parallel_sumPKdPd,@"STO_CUDA_ENTRY STV_DEFAULT"
_Z12parallel_sumPKdPd:
.text._Z12parallel_sumPKdPd:
[----:B------:R-:W-:Y:S01]  /*0000*/  LDC R1, c[0x0][0x37c] ;  /* 0x0000df00ff017b82 */ /* 0x000fe20000000800 */
[----:B------:R-:W0:Y:S07]  /*0010*/  S2R R4, SR_TID.X ;  /* 0x0000000000047919 */ /* 0x000e2e0000002100 */
[----:B------:R-:W1:Y:S01]  /*0020*/  S2UR UR5, SR_CgaCtaId ;  /* 0x00000000000579c3 */ /* 0x000e620000008800 */
[----:B------:R-:W-:Y:S01]  /*0030*/  UMOV UR4, 0x400 ;  /* 0x0000040000047882 */ /* 0x000fe20000000000 */
[----:B------:R-:W-:-:S06]  /*0040*/  IMAD.MOV.U32 R3, RZ, RZ, RZ ;  /* 0x000000ffff037224 */ /* 0x000fcc00078e00ff */
[----:B------:R-:W-:Y:S08]  /*0050*/  BAR.SYNC.DEFER_BLOCKING 0x0 ;  /* 0x0000000000007b1d */ /* 0x000ff00000010000 */
[----:B------:R-:W2:Y:S01]  /*0060*/  S2UR UR8, SR_CTAID.X ;  /* 0x00000000000879c3 */ /* 0x000ea20000002500 */
[----:B------:R-:W3:Y:S07]  /*0070*/  LDCU.64 UR6, c[0x0][0x358] ;  /* 0x00006b00ff0677ac */ /* 0x000eee0008000a00 */
[----:B------:R-:W2:Y:S01]  /*0080*/  LDC R5, c[0x0][0x360] ;  /* 0x0000d800ff057b82 */ /* 0x000ea20000000800 */
[----:B-1----:R-:W-:-:S06]  /*0090*/  ULEA UR4, UR5, UR4, 0x18 ;  /* 0x0000000405047291 */ /* 0x002fcc000f8ec0ff */
[C---:B0-----:R-:W-:Y:S02]  /*00a0*/  LEA.HI R0, R4.reuse, UR4, RZ, 0x1e ;  /* 0x0000000404007c11 */ /* 0x041fe4000f8ff0ff */
[----:B------:R-:W-:Y:S01]  /*00b0*/  LEA R17, R4, UR4, 0x3 ;  /* 0x0000000404117c11 */ /* 0x000fe2000f8e18ff */
[----:B--23--:R-:W-:-:S07]  /*00c0*/  IMAD R2, R5, UR8, R4 ;  /* 0x0000000805027c24 */ /* 0x00cfce000f8e0204 */
.L_x_5:
[----:B0-2---:R-:W0:Y:S01]  /*00d0*/  LDC.64 R10, c[0x0][0x380] ;  /* 0x0000e000ff0a7b82 */ /* 0x005e220000000a00 */
[----:B------:R-:W-:-:S05]  /*00e0*/  VIADD R9, R3, UR8 ;  /* 0x0000000803097c36 */ /* 0x000fca0008000000 */
[----:B------:R-:W-:-:S04]  /*00f0*/  SHF.L.U32 R5, R9, 0x11, RZ ;  /* 0x0000001109057819 */ /* 0x000fc800000006ff */
[----:B------:R-:W-:-:S05]  /*0100*/  LOP3.LUT R5, R5, 0x3fe0000, RZ, 0xc0, !PT ;  /* 0x03fe000005057812 */ /* 0x000fca00078ec0ff */
[----:B------:R-:W-:-:S04]  /*0110*/  IMAD.IADD R5, R2, 0x1, R5 ;  /* 0x0000000102057824 */ /* 0x000fc800078e0205 */
[----:B0-----:R-:W-:-:S06]  /*0120*/  IMAD.WIDE R10, R5, 0x8, R10 ;  /* 0x00000008050a7825 */ /* 0x001fcc00078e020a */
[----:B------:R-:W5:Y:S01]  /*0130*/  LDG.E.64.CONSTANT R10, desc[UR6][R10.64] ;  /* 0x000000060a0a7981 */ /* 0x000f62000c1e9b00 */
[----:B------:R-:W-:Y:S01]  /*0140*/  UMOV UR4, 0xffffffff ;  /* 0xffffffff00047882 */ /* 0x000fe20000000000 */
[----:B------:R-:W-:Y:S02]  /*0150*/  LOP3.LUT P1, RZ, R4, 0x1f, RZ, 0xc0, !PT ;  /* 0x0000001f04ff7812 */ /* 0x000fe4000782c0ff */
[----:B-1----:R-:W-:Y:S11]  /*0160*/  BRA.DIV UR4, `(.L_x_0) ;  /* 0x0000000204f87947 */ /* 0x002ff6000b800000 */
[----:B-----5:R-:W-:Y:S04]  /*0170*/  SHFL.BFLY PT, R13, R11, 0x10, 0x1f ;  /* 0x0e001f000b0d7f89 */ /* 0x020fe800000e0000 */
[----:B------:R-:W0:Y:S02]  /*0180*/  SHFL.BFLY PT, R12, R10, 0x10, 0x1f ;  /* 0x0e001f000a0c7f89 */ /* 0x000e2400000e0000 */
[----:B0-----:R-:W-:-:S07]  /*0190*/  DADD R12, R10, R12 ;  /* 0x000000000a0c7229 */ /* 0x001fce000000000c */
[----:B------:R-:W-:Y:S04]  /*01a0*/  SHFL.BFLY PT, R15, R13, 0x8, 0x1f ;  /* 0x0d001f000d0f7f89 */ /* 0x000fe800000e0000 */
        /* <DEDUP_REMOVED lines=8> */
[----:B------:R0:W1:Y:S04]  /*0230*/  SHFL.BFLY PT, R12, R11, 0x1, 0x1f ;  /* 0x0c201f000b0c7f89 */ /* 0x00006800000e0000 */
[----:B------:R0:W2:Y:S02]  /*0240*/  SHFL.BFLY PT, R16, R10, 0x1, 0x1f ;  /* 0x0c201f000a107f89 */ /* 0x0000a400000e0000 */
.L_x_17:
[----:B--2---:R-:W-:Y:S01]  /*0250*/  IMAD.MOV.U32 R6, RZ, RZ, R16 ;  /* 0x000000ffff067224 */ /* 0x004fe200078e0010 */
[----:B-1----:R-:W-:Y:S01]  /*0260*/  MOV R7, R12 ;  /* 0x0000000c00077202 */ /* 0x002fe20000000f00 */
[----:B------:R-:W-:Y:S01]  /*0270*/  VIADD R3, R3, 0x1 ;  /* 0x0000000103037836 */ /* 0x000fe20000000000 */
[----:B------:R-:W-:Y:S01]  /*0280*/  ISETP.GT.U32.AND P0, PT, R4, 0x1f, PT ;  /* 0x0000001f0400780c */ /* 0x000fe20003f04070 */
[----:B------:R-:W-:Y:S05]  /*0290*/  WARPSYNC.ALL ;  /* 0x0000000000007948 */ /* 0x000fea0003800000 */
[----:B------:R-:W-:Y:S01]  /*02a0*/  DADD R6, R10, R6 ;  /* 0x000000000a067229 */ /* 0x000fe20000000006 */
[----:B------:R-:W-:Y:S06]  /*02b0*/  BSSY B0, `(.L_x_1) ;  /* 0x0000027000007945 */ /* 0x000fec0003800000 */
[----:B------:R1:W-:Y:S01]  /*02c0*/  @!P1 STS.64 [R0], R6 ;  /* 0x0000000600009388 */ /* 0x0003e20000000a00 */
[----:B------:R-:W-:Y:S01]  /*02d0*/  BAR.SYNC.DEFER_BLOCKING 0x0 ;  /* 0x0000000000007b1d */ /* 0x000fe20000010000 */
[----:B------:R-:W-:-:S05]  /*02e0*/  ISETP.NE.AND P1, PT, R3, 0x200, PT ;  /* 0x000002000300780c */ /* 0x000fca0003f25270 */
[----:B------:R-:W-:Y:S08]  /*02f0*/  @P0 BRA `(.L_x_2) ;  /* 0x0000000000880947 */ /* 0x000ff00003800000 */
[----:B0-----:R0:W2:Y:S01]  /*0300*/  LDS.64 R10, [R17] ;  /* 0x00000000110a7984 */ /* 0x0010a20000000a00 */
[----:B------:R-:W-:Y:S01]  /*0310*/  UMOV UR4, 0xffffffff ;  /* 0xffffffff00047882 */ /* 0x000fe20000000000 */
[----:B------:R-:W-:Y:S02]  /*0320*/  ISETP.NE.AND P2, PT, R4, RZ, PT ;  /* 0x000000ff0400720c */ /* 0x000fe40003f45270 */
[----:B------:R-:W-:Y:S11]  /*0330*/  BRA.DIV UR4, `(.L_x_3) ;  /* 0x00000006048c7947 */ /* 0x000ff6000b800000 */
[----:B--2---:R-:W-:Y:S04]  /*0340*/  SHFL.BFLY PT, R13, R11, 0x10, 0x1f ;  /* 0x0e001f000b0d7f89 */ /* 0x004fe800000e0000 */
[----:B------:R-:W2:Y:S02]  /*0350*/  SHFL.BFLY PT, R12, R10, 0x10, 0x1f ;  /* 0x0e001f000a0c7f89 */ /* 0x000ea400000e0000 */
[----:B--2---:R-:W-:-:S07]  /*0360*/  DADD R12, R10, R12 ;  /* 0x000000000a0c7229 */ /* 0x004fce000000000c */
[----:B------:R-:W-:Y:S04]  /*0370*/  SHFL.BFLY PT, R15, R13, 0x8, 0x1f ;  /* 0x0d001f000d0f7f89 */ /* 0x000fe800000e0000 */
        /* <DEDUP_REMOVED lines=8> */
[----:B------:R2:W3:Y:S04]  /*0400*/  SHFL.BFLY PT, R12, R11, 0x1, 0x1f ;  /* 0x0c201f000b0c7f89 */ /* 0x0004e800000e0000 */
[----:B------:R2:W4:Y:S02]  /*0410*/  SHFL.BFLY PT, R16, R10, 0x1, 0x1f ;  /* 0x0c201f000a107f89 */ /* 0x00052400000e0000 */
.L_x_28:
[----:B-1--4-:R-:W-:Y:S01]  /*0420*/  IMAD.MOV.U32 R6, RZ, RZ, R16 ;  /* 0x000000ffff067224 */ /* 0x012fe200078e0010 */
[----:B---3--:R-:W-:-:S06]  /*0430*/  MOV R7, R12 ;  /* 0x0000000c00077202 */ /* 0x008fcc0000000f00 */
[----:B------:R-:W-:Y:S01]  /*0440*/  DADD R6, R10, R6 ;  /* 0x000000000a067229 */ /* 0x000fe20000000006 */
[----:B------:R-:W-:Y:S10]  /*0450*/  @P2 BRA `(.L_x_2) ;  /* 0x0000000000302947 */ /* 0x000ff40003800000 */
[----:B--2---:R-:W1:Y:S01]  /*0460*/  LDC.64 R10, c[0x0][0x388] ;  /* 0x0000e200ff0a7b82 */ /* 0x004e620000000a00 */
[----:B------:R-:W-:-:S05]  /*0470*/  LOP3.LUT R13, R9, 0x1ff, RZ, 0xc0, !PT ;  /* 0x000001ff090d7812 */ /* 0x000fca00078ec0ff */
[----:B-1----:R-:W-:-:S05]  /*0480*/  IMAD.WIDE.U32 R12, R13, 0x8, R10 ;  /* 0x000000080d0c7825 */ /* 0x002fca00078e000a */
[----:B------:R1:W5:Y:S02]  /*0490*/  LDG.E.64 R8, desc[UR6][R12.64] ;  /* 0x000000060c087981 */ /* 0x000364000c1e1b00 */
.L_x_4:
[----:B-----5:R-:W-:Y:S01]  /*04a0*/  DADD R10, R6, R8 ;  /* 0x00000000060a7229 */ /* 0x020fe20000000008 */
[----:B------:R-:W-:Y:S09]  /*04b0*/  YIELD ;  /* 0x0000000000007946 */ /* 0x000ff20003800000 */
[----:B------:R-:W2:Y:S02]  /*04c0*/  ATOMG.E.CAS.64.STRONG.GPU PT, R10, [R12], R8, R10 ;  /* 0x000000080c0a73a9 */ /* 0x000ea400001ee50a */
[----:B--2---:R-:W-:Y:S01]  /*04d0*/  ISETP.NE.U32.AND P0, PT, R8, R10, PT ;  /* 0x0000000a0800720c */ /* 0x004fe20003f05070 */
[----:B------:R-:W-:-:S03]  /*04e0*/  IMAD.MOV.U32 R8, RZ, RZ, R10 ;  /* 0x000000ffff087224 */ /* 0x000fc600078e000a */
[----:B------:R-:W-:Y:S01]  /*04f0*/  ISETP.NE.AND.EX P0, PT, R9, R11, PT, P0 ;  /* 0x0000000b0900720c */ /* 0x000fe20003f05300 */
[----:B------:R-:W-:-:S12]  /*0500*/  IMAD.MOV.U32 R9, RZ, RZ, R11 ;  /* 0x000000ffff097224 */ /* 0x000fd800078e000b */
[----:B------:R-:W-:Y:S05]  /*0510*/  @P0 BRA `(.L_x_4) ;  /* 0xfffffffc00e00947 */ /* 0x000fea000383ffff */
.L_x_2:
[----:B------:R-:W-:Y:S05]  /*0520*/  BSYNC B0 ;  /* 0x0000000000007941 */ /* 0x000fea0003800000 */
.L_x_1:
[----:B------:R-:W-:Y:S05]  /*0530*/  @P1 BRA `(.L_x_5) ;  /* 0xfffffff800e41947 */ /* 0x000fea000383ffff */
[----:B------:R-:W-:Y:S05]  /*0540*/  EXIT ;  /* 0x000000000000794d */ /* 0x000fea0003800000 */
.L_x_0:
[----:B------:R-:W-:Y:S01]  /*0550*/  HFMA2 R6, -RZ, RZ, 0, 1.847743988037109375e-06 ;  /* 0x0000001fff067431 */ /* 0x000fe200000001ff */
[----:B------:R-:W-:Y:S01]  /*0560*/  BSSY B0, `(.L_x_6) ;  /* 0x0000007000007945 */ /* 0x000fe20003800000 */
[----:B-----5:R-:W-:Y:S01]  /*0570*/  MOV R8, R11 ;  /* 0x0000000b00087202 */ /* 0x020fe20000000f00 */
[----:B------:R-:W-:Y:S02]  /*0580*/  IMAD.MOV.U32 R7, RZ, RZ, 0x10 ;  /* 0x00000010ff077424 */ /* 0x000fe400078e00ff */
[----:B------:R-:W-:-:S07]  /*0590*/  IMAD.MOV.U32 R5, RZ, RZ, -0x1 ;  /* 0xffffffffff057424 */ /* 0x000fce00078e00ff */
[----:B------:R-:W-:Y:S05]  /*05a0*/  WARPSYNC.COLLECTIVE R5, `(.L_x_7) ;  /* 0x0000000005087348 */ /* 0x000fea0003c00000 */
[----:B------:R0:W1:Y:S02]  /*05b0*/  SHFL.BFLY P0, R16, R8, R7, R6 ;  /* 0x0c00000708107389 */ /* 0x0000640000000006 */
[----:B01----:R-:W-:Y:S05]  /*05c0*/  ENDCOLLECTIVE ;  /* 0x000000000000791b */ /* 0x003fea0003800000 */
.L_x_7:
[----:B------:R-:W-:Y:S05]  /*05d0*/  BSYNC B0 ;  /* 0x0000000000007941 */ /* 0x000fea0003800000 */
.L_x_6:
[----:B------:R-:W-:Y:S02]  /*05e0*/  HFMA2 R7, -RZ, RZ, 0, 9.5367431640625e-07 ;  /* 0x00000010ff077431 */ /* 0x000fe400000001ff */
[----:B------:R-:W-:Y:S01]  /*05f0*/  IMAD.MOV.U32 R8, RZ, RZ, R10 ;  /* 0x000000ffff087224 */ /* 0x000fe200078e000a */
[----:B------:R-:W-:Y:S01]  /*0600*/  MOV R5, 0xffffffff ;  /* 0xffffffff00057802 */ /* 0x000fe20000000f00 */
[----:B------:R-:W-:Y:S01]  /*0610*/  IMAD.MOV.U32 R6, RZ, RZ, 0x1f ;  /* 0x0000001fff067424 */ /* 0x000fe200078e00ff */
[----:B------:R-:W-:-:S07]  /*0620*/  MOV R13, R16 ;  /* 0x00000010000d7202 */ /* 0x000fce0000000f00 */
[----:B------:R-:W-:Y:S05]  /*0630*/  WARPSYNC.COLLECTIVE R5, `(.L_x_8) ;  /* 0x0000000005087348 */ /* 0x000fea0003c00000 */
[----:B------:R0:W1:Y:S02]  /*0640*/  SHFL.BFLY P0, R16, R8, R7, R6 ;  /* 0x0c00000708107389 */ /* 0x0000640000000006 */
[----:B01----:R-:W-:Y:S05]  /*0650*/  ENDCOLLECTIVE ;  /* 0x000000000000791b */ /* 0x003fea0003800000 */
.L_x_8:
[----:B------:R-:W-:Y:S02]  /*0660*/  IMAD.MOV.U32 R7, RZ, RZ, 0x8 ;  /* 0x00000008ff077424 */ /* 0x000fe400078e00ff */
[----:B------:R-:W-:-:S06]  /*0670*/  IMAD.MOV.U32 R12, RZ, RZ, R16 ;  /* 0x000000ffff0c7224 */ /* 0x000fcc00078e0010 */
[----:B------:R-:W-:-:S10]  /*0680*/  DADD R12, R10, R12 ;  /* 0x000000000a0c7229 */ /* 0x000fd4000000000c */
[----:B------:R-:W-:-:S07]  /*0690*/  MOV R8, R13 ;  /* 0x0000000d00087202 */ /* 0x000fce0000000f00 */
[----:B------:R-:W-:Y:S05]  /*06a0*/  WARPSYNC.COLLECTIVE R5, `(.L_x_9) ;  /* 0x0000000005087348 */ /* 0x000fea0003c00000 */
[----:B------:R0:W1:Y:S02]  /*06b0*/  SHFL.BFLY P0, R16, R8, R7, R6 ;  /* 0x0c00000708107389 */ /* 0x0000640000000006 */
[----:B01----:R-:W-:Y:S05]  /*06c0*/  ENDCOLLECTIVE ;  /* 0x000000000000791b */ /* 0x003fea0003800000 */
.L_x_9:
[----:B------:R-:W-:Y:S01]  /*06d0*/  IMAD.MOV.U32 R8, RZ, RZ, R12 ;  /* 0x000000ffff087224 */ /* 0x000fe200078e000c */
[----:B------:R-:W-:-:S07]  /*06e0*/  MOV R15, R16 ;  /* 0x00000010000f7202 */ /* 0x000fce0000000f00 */
[----:B------:R-:W-:Y:S05]  /*06f0*/  WARPSYNC.COLLECTIVE R5, `(.L_x_10) ;  /* 0x0000000005087348 */ /* 0x000fea0003c00000 */
[----:B------:R0:W1:Y:S02]  /*0700*/  SHFL.BFLY P0, R16, R8, R7, R6 ;  /* 0x0c00000708107389 */ /* 0x0000640000000006 */
[----:B01----:R-:W-:Y:S05]  /*0710*/  ENDCOLLECTIVE ;  /* 0x000000000000791b */ /* 0x003fea0003800000 */
.L_x_10:
[----:B------:R-:W-:Y:S02]  /*0720*/  MOV R7, 0x4 ;  /* 0x0000000400077802 */ /* 0x000fe40000000f00 */
[----:B------:R-:W-:-:S06]  /*0730*/  MOV R14, R16 ;  /* 0x00000010000e7202 */ /* 0x000fcc0000000f00 */
[----:B------:R-:W-:-:S10]  /*0740*/  DADD R14, R12, R14 ;  /* 0x000000000c0e7229 */ /* 0x000fd4000000000e */
[----:B------:R-:W-:-:S07]  /*0750*/  IMAD.MOV.U32 R8, RZ, RZ, R15 ;  /* 0x000000ffff087224 */ /* 0x000fce00078e000f */
[----:B------:R-:W-:Y:S05]  /*0760*/  WARPSYNC.COLLECTIVE R5, `(.L_x_11) ;  /* 0x0000000005087348 */ /* 0x000fea0003c00000 */
[----:B------:R0:W1:Y:S02]  /*0770*/  SHFL.BFLY P0, R16, R8, R7, R6 ;  /* 0x0c00000708107389 */ /* 0x0000640000000006 */
[----:B01----:R-:W-:Y:S05]  /*0780*/  ENDCOLLECTIVE ;  /* 0x000000000000791b */ /* 0x003fea0003800000 */
.L_x_11:
[----:B------:R-:W-:Y:S01]  /*0790*/  MOV R8, R14 ;  /* 0x0000000e00087202 */ /* 0x000fe20000000f00 */
[----:B------:R-:W-:-:S07]  /*07a0*/  IMAD.MOV.U32 R19, RZ, RZ, R16 ;  /* 0x000000ffff137224 */ /* 0x000fce00078e0010 */
[----:B------:R-:W-:Y:S05]  /*07b0*/  WARPSYNC.COLLECTIVE R5, `(.L_x_12) ;  /* 0x0000000005087348 */ /* 0x000fea0003c00000 */
[----:B------:R0:W1:Y:S02]  /*07c0*/  SHFL.BFLY P0, R16, R8, R7, R6 ;  /* 0x0c00000708107389 */ /* 0x0000640000000006 */
[----:B01----:R-:W-:Y:S05]  /*07d0*/  ENDCOLLECTIVE ;  /* 0x000000000000791b */ /* 0x003fea0003800000 */
.L_x_12:
[----:B------:R-:W-:Y:S02]  /*07e0*/  IMAD.MOV.U32 R7, RZ, RZ, 0x2 ;  /* 0x00000002ff077424 */ /* 0x000fe400078e00ff */
[----:B------:R-:W-:-:S06]  /*07f0*/  IMAD.MOV.U32 R18, RZ, RZ, R16 ;  /* 0x000000ffff127224 */ /* 0x000fcc00078e0010 */
[----:B------:R-:W-:-:S10]  /*0800*/  DADD R18, R14, R18 ;  /* 0x000000000e127229 */ /* 0x000fd40000000012 */
[----:B------:R-:W-:-:S07]  /*0810*/  MOV R8, R19 ;  /* 0x0000001300087202 */ /* 0x000fce0000000f00 */
[----:B------:R-:W-:Y:S05]  /*0820*/  WARPSYNC.COLLECTIVE R5, `(.L_x_13) ;  /* 0x0000000005087348 */ /* 0x000fea0003c00000 */
[----:B------:R0:W1:Y:S02]  /*0830*/  SHFL.BFLY P0, R16, R8, R7, R6 ;  /* 0x0c00000708107389 */ /* 0x0000640000000006 */
[----:B01----:R-:W-:Y:S05]  /*0840*/  ENDCOLLECTIVE ;  /* 0x000000000000791b */ /* 0x003fea0003800000 */
.L_x_13:
[----:B------:R-:W-:Y:S01]  /*0850*/  IMAD.MOV.U32 R8, RZ, RZ, R18 ;  /* 0x000000ffff087224 */ /* 0x000fe200078e0012 */
[----:B------:R-:W-:-:S07]  /*0860*/  MOV R11, R16 ;  /* 0x00000010000b7202 */ /* 0x000fce0000000f00 */
[----:B------:R-:W-:Y:S05]  /*0870*/  WARPSYNC.COLLECTIVE R5, `(.L_x_14) ;  /* 0x0000000005087348 */ /* 0x000fea0003c00000 */
[----:B------:R0:W1:Y:S02]  /*0880*/  SHFL.BFLY P0, R16, R8, R7, R6 ;  /* 0x0c00000708107389 */ /* 0x0000640000000006 */
[----:B01----:R-:W-:Y:S05]  /*0890*/  ENDCOLLECTIVE ;  /* 0x000000000000791b */ /* 0x003fea0003800000 */
.L_x_14:
[----:B------:R-:W-:Y:S02]  /*08a0*/  MOV R7, 0x1 ;  /* 0x0000000100077802 */ /* 0x000fe40000000f00 */
[----:B------:R-:W-:-:S06]  /*08b0*/  MOV R10, R16 ;  /* 0x00000010000a7202 */ /* 0x000fcc0000000f00 */
[----:B------:R-:W-:-:S10]  /*08c0*/  DADD R10, R18, R10 ;  /* 0x00000000120a7229 */ /* 0x000fd4000000000a */
[----:B------:R-:W-:-:S07]  /*08d0*/  IMAD.MOV.U32 R8, RZ, RZ, R11 ;  /* 0x000000ffff087224 */ /* 0x000fce00078e000b */
[----:B------:R-:W-:Y:S05]  /*08e0*/  WARPSYNC.COLLECTIVE R5, `(.L_x_15) ;  /* 0x0000000005087348 */ /* 0x000fea0003c00000 */
[----:B------:R0:W1:Y:S02]  /*08f0*/  SHFL.BFLY P0, R16, R8, R7, R6 ;  /* 0x0c00000708107389 */ /* 0x0000640000000006 */
[----:B01----:R-:W-:Y:S05]  /*0900*/  ENDCOLLECTIVE ;  /* 0x000000000000791b */ /* 0x003fea0003800000 */
.L_x_15:
[----:B------:R-:W-:Y:S01]  /*0910*/  MOV R8, R10 ;  /* 0x0000000a00087202 */ /* 0x000fe20000000f00 */
[----:B------:R-:W-:-:S07]  /*0920*/  IMAD.MOV.U32 R12, RZ, RZ, R16 ;  /* 0x000000ffff0c7224 */ /* 0x000fce00078e0010 */
[----:B------:R-:W-:Y:S05]  /*0930*/  WARPSYNC.COLLECTIVE R5, `(.L_x_16) ;  /* 0x0000000005087348 */ /* 0x000fea0003c00000 */
[----:B------:R0:W1:Y:S02]  /*0940*/  SHFL.BFLY P0, R16, R8, R7, R6 ;  /* 0x0c00000708107389 */ /* 0x0000640000000006 */
[----:B01----:R-:W-:Y:S05]  /*0950*/  ENDCOLLECTIVE ;  /* 0x000000000000791b */ /* 0x003fea0003800000 */
.L_x_16:
[----:B------:R-:W-:Y:S05]  /*0960*/  BRA `(.L_x_17) ;  /* 0xfffffff800387947 */ /* 0x000fea000383ffff */
.L_x_3:
[----:B-1----:R-:W-:Y:S02]  /*0970*/  HFMA2 R7, -RZ, RZ, 0, 9.5367431640625e-07 ;  /* 0x00000010ff077431 */ /* 0x002fe400000001ff */
[----:B--2---:R-:W-:Y:S01]  /*0980*/  IMAD.MOV.U32 R8, RZ, RZ, R11 ;  /* 0x000000ffff087224 */ /* 0x004fe200078e000b */
[----:B------:R-:W-:Y:S01]  /*0990*/  MOV R5, 0xffffffff ;  /* 0xffffffff00057802 */ /* 0x000fe20000000f00 */
[----:B------:R-:W-:-:S07]  /*09a0*/  IMAD.MOV.U32 R6, RZ, RZ, 0x1f ;  /* 0x0000001fff067424 */ /* 0x000fce00078e00ff */
[----:B0-----:R-:W-:Y:S05]  /*09b0*/  WARPSYNC.COLLECTIVE R5, `(.L_x_18) ;  /* 0x0000000005087348 */ /* 0x001fea0003c00000 */
[----:B------:R1:W2:Y:S02]  /*09c0*/  SHFL.BFLY P0, R16, R8, R7, R6 ;  /* 0x0c00000708107389 */ /* 0x0002a40000000006 */
[----:B012---:R-:W-:Y:S05]  /*09d0*/  ENDCOLLECTIVE ;  /* 0x000000000000791b */ /* 0x007fea0003800000 */
.L_x_18:
[----:B------:R-:W-:Y:S01]  /*09e0*/  MOV R8, R10 ;  /* 0x0000000a00087202 */ /* 0x000fe20000000f00 */
[----:B------:R-:W-:-:S07]  /*09f0*/  IMAD.MOV.U32 R13, RZ, RZ, R16 ;  /* 0x000000ffff0d7224 */ /* 0x000fce00078e0010 */
[----:B------:R-:W-:Y:S05]  /*0a00*/  WARPSYNC.COLLECTIVE R5, `(.L_x_19) ;  /* 0x0000000005087348 */ /* 0x000fea0003c00000 */
[----:B------:R0:W1:Y:S02]  /*0a10*/  SHFL.BFLY P0, R16, R8, R7, R6 ;  /* 0x0c00000708107389 */ /* 0x0000640000000006 */
[----:B01----:R-:W-:Y:S05]  /*0a20*/  ENDCOLLECTIVE ;  /* 0x000000000000791b */ /* 0x003fea0003800000 */
.L_x_19:
[----:B------:R-:W-:Y:S02]  /*0a30*/  IMAD.MOV.U32 R7, RZ, RZ, 0x8 ;  /* 0x00000008ff077424 */ /* 0x000fe400078e00ff */
[----:B------:R-:W-:-:S06]  /*0a40*/  IMAD.MOV.U32 R12, RZ, RZ, R16 ;  /* 0x000000ffff0c7224 */ /* 0x000fcc00078e0010 */
[----:B------:R-:W-:-:S10]  /*0a50*/  DADD R12, R10, R12 ;  /* 0x000000000a0c7229 */ /* 0x000fd4000000000c */
[----:B------:R-:W-:-:S07]  /*0a60*/  MOV R8, R13 ;  /* 0x0000000d00087202 */ /* 0x000fce0000000f00 */
[----:B------:R-:W-:Y:S05]  /*0a70*/  WARPSYNC.COLLECTIVE R5, `(.L_x_20) ;  /* 0x0000000005087348 */ /* 0x000fea0003c00000 */
[----:B------:R0:W1:Y:S02]  /*0a80*/  SHFL.BFLY P0, R16, R8, R7, R6 ;  /* 0x0c00000708107389 */ /* 0x0000640000000006 */
[----:B01----:R-:W-:Y:S05]  /*0a90*/  ENDCOLLECTIVE ;  /* 0x000000000000791b */ /* 0x003fea0003800000 */
.L_x_20:
[----:B------:R-:W-:Y:S01]  /*0aa0*/  IMAD.MOV.U32 R8, RZ, RZ, R12 ;  /* 0x000000ffff087224 */ /* 0x000fe200078e000c */
[----:B------:R-:W-:-:S07]  /*0ab0*/  MOV R15, R16 ;  /* 0x00000010000f7202 */ /* 0x000fce0000000f00 */
[----:B------:R-:W-:Y:S05]  /*0ac0*/  WARPSYNC.COLLECTIVE R5, `(.L_x_21) ;  /* 0x0000000005087348 */ /* 0x000fea0003c00000 */
[----:B------:R0:W1:Y:S02]  /*0ad0*/  SHFL.BFLY P0, R16, R8, R7, R6 ;  /* 0x0c00000708107389 */ /* 0x0000640000000006 */
[----:B01----:R-:W-:Y:S05]  /*0ae0*/  ENDCOLLECTIVE ;  /* 0x000000000000791b */ /* 0x003fea0003800000 */
.L_x_21:
[----:B------:R-:W-:Y:S02]  /*0af0*/  MOV R7, 0x4 ;  /* 0x0000000400077802 */ /* 0x000fe40000000f00 */
[----:B------:R-:W-:-:S06]  /*0b00*/  MOV R14, R16 ;  /* 0x00000010000e7202 */ /* 0x000fcc0000000f00 */
[----:B------:R-:W-:-:S10]  /*0b10*/  DADD R14, R12, R14 ;  /* 0x000000000c0e7229 */ /* 0x000fd4000000000e */
[----:B------:R-:W-:-:S07]  /*0b20*/  IMAD.MOV.U32 R8, RZ, RZ, R15 ;  /* 0x000000ffff087224 */ /* 0x000fce00078e000f */
[----:B------:R-:W-:Y:S05]  /*0b30*/  WARPSYNC.COLLECTIVE R5, `(.L_x_22) ;  /* 0x0000000005087348 */ /* 0x000fea0003c00000 */
[----:B------:R0:W1:Y:S02]  /*0b40*/  SHFL.BFLY P0, R16, R8, R7, R6 ;  /* 0x0c00000708107389 */ /* 0x0000640000000006 */
[----:B01----:R-:W-:Y:S05]  /*0b50*/  ENDCOLLECTIVE ;  /* 0x000000000000791b */ /* 0x003fea0003800000 */
.L_x_22:
[----:B------:R-:W-:Y:S01]  /*0b60*/  MOV R8, R14 ;  /* 0x0000000e00087202 */ /* 0x000fe20000000f00 */
[----:B------:R-:W-:-:S07]  /*0b70*/  IMAD.MOV.U32 R19, RZ, RZ, R16 ;  /* 0x000000ffff137224 */ /* 0x000fce00078e0010 */
[----:B------:R-:W-:Y:S05]  /*0b80*/  WARPSYNC.COLLECTIVE R5, `(.L_x_23) ;  /* 0x0000000005087348 */ /* 0x000fea0003c00000 */
[----:B------:R0:W1:Y:S02]  /*0b90*/  SHFL.BFLY P0, R16, R8, R7, R6 ;  /* 0x0c00000708107389 */ /* 0x0000640000000006 */
[----:B01----:R-:W-:Y:S05]  /*0ba0*/  ENDCOLLECTIVE ;  /* 0x000000000000791b */ /* 0x003fea0003800000 */
.L_x_23:
[----:B------:R-:W-:Y:S02]  /*0bb0*/  IMAD.MOV.U32 R7, RZ, RZ, 0x2 ;  /* 0x00000002ff077424 */ /* 0x000fe400078e00ff */
[----:B------:R-:W-:-:S06]  /*0bc0*/  IMAD.MOV.U32 R18, RZ, RZ, R16 ;  /* 0x000000ffff127224 */ /* 0x000fcc00078e0010 */
[----:B------:R-:W-:-:S10]  /*0bd0*/  DADD R18, R14, R18 ;  /* 0x000000000e127229 */ /* 0x000fd40000000012 */
[----:B------:R-:W-:-:S07]  /*0be0*/  MOV R8, R19 ;  /* 0x0000001300087202 */ /* 0x000fce0000000f00 */
[----:B------:R-:W-:Y:S05]  /*0bf0*/  WARPSYNC.COLLECTIVE R5, `(.L_x_24) ;  /* 0x0000000005087348 */ /* 0x000fea0003c00000 */
[----:B------:R0:W1:Y:S02]  /*0c00*/  SHFL.BFLY P0, R16, R8, R7, R6 ;  /* 0x0c00000708107389 */ /* 0x0000640000000006 */
[----:B01----:R-:W-:Y:S05]  /*0c10*/  ENDCOLLECTIVE ;  /* 0x000000000000791b */ /* 0x003fea0003800000 */
.L_x_24:
[----:B------:R-:W-:Y:S01]  /*0c20*/  IMAD.MOV.U32 R8, RZ, RZ, R18 ;  /* 0x000000ffff087224 */ /* 0x000fe200078e0012 */
[----:B------:R-:W-:-:S07]  /*0c30*/  MOV R11, R16 ;  /* 0x00000010000b7202 */ /* 0x000fce0000000f00 */
[----:B------:R-:W-:Y:S05]  /*0c40*/  WARPSYNC.COLLECTIVE R5, `(.L_x_25) ;  /* 0x0000000005087348 */ /* 0x000fea0003c00000 */
[----:B------:R0:W1:Y:S02]  /*0c50*/  SHFL.BFLY P0, R16, R8, R7, R6 ;  /* 0x0c00000708107389 */ /* 0x0000640000000006 */
[----:B01----:R-:W-:Y:S05]  /*0c60*/  ENDCOLLECTIVE ;  /* 0x000000000000791b */ /* 0x003fea0003800000 */
.L_x_25:
[----:B------:R-:W-:Y:S02]  /*0c70*/  MOV R7, 0x1 ;  /* 0x0000000100077802 */ /* 0x000fe40000000f00 */
[----:B------:R-:W-:-:S06]  /*0c80*/  MOV R10, R16 ;  /* 0x00000010000a7202 */ /* 0x000fcc0000000f00 */
[----:B------:R-:W-:-:S10]  /*0c90*/  DADD R10, R18, R10 ;  /* 0x00000000120a7229 */ /* 0x000fd4000000000a */
[----:B------:R-:W-:-:S07]  /*0ca0*/  IMAD.MOV.U32 R8, RZ, RZ, R11 ;  /* 0x000000ffff087224 */ /* 0x000fce00078e000b */
[----:B------:R-:W-:Y:S05]  /*0cb0*/  WARPSYNC.COLLECTIVE R5, `(.L_x_26) ;  /* 0x0000000005087348 */ /* 0x000fea0003c00000 */
[----:B------:R0:W1:Y:S02]  /*0cc0*/  SHFL.BFLY P0, R16, R8, R7, R6 ;  /* 0x0c00000708107389 */ /* 0x0000640000000006 */
[----:B01----:R-:W-:Y:S05]  /*0cd0*/  ENDCOLLECTIVE ;  /* 0x000000000000791b */ /* 0x003fea0003800000 */
.L_x_26:
[----:B------:R-:W-:Y:S01]  /*0ce0*/  MOV R8, R10 ;  /* 0x0000000a00087202 */ /* 0x000fe20000000f00 */
[----:B------:R-:W-:-:S07]  /*0cf0*/  IMAD.MOV.U32 R12, RZ, RZ, R16 ;  /* 0x000000ffff0c7224 */ /* 0x000fce00078e0010 */
[----:B------:R-:W-:Y:S05]  /*0d00*/  WARPSYNC.COLLECTIVE R5, `(.L_x_27) ;  /* 0x0000000005087348 */ /* 0x000fea0003c00000 */
[----:B------:R0:W1:Y:S02]  /*0d10*/  SHFL.BFLY P0, R16, R8, R7, R6 ;  /* 0x0c00000708107389 */ /* 0x0000640000000006 */
[----:B01----:R-:W-:Y:S05]  /*0d20*/  ENDCOLLECTIVE ;  /* 0x000000000000791b */ /* 0x003fea0003800000 */
.L_x_27:
[----:B------:R-:W-:Y:S05]  /*0d30*/  BRA `(.L_x_28) ;  /* 0xfffffff400b87947 */ /* 0x000fea000383ffff */
.L_x_29:
[----:B------:R-:W-:-:S00]  /*0d40*/  BRA `(.L_x_29) ;  /* 0xfffffffc00fc7947 */ /* 0x000fc0000383ffff */
[----:B------:R-:W-:-:S00]  /*0d50*/  NOP ;  /* 0x0000000000007918 */ /* 0x000fc00000000000 */
        /* <DEDUP_REMOVED lines=10> */
.L_x_30:


//--------------------- .nv.shared._Z12parallel_sumPKdPd --------------------------
	.section	.nv.shared._Z12parallel_sumPKdPd,"aw",@nobits
	.sectionflags	@""
	.align	8
.nv.shared._Z12parallel_sumPKdPd:
	.zero		1280


//--------------------- .nv.shared.reserved.0     --------------------------
	.section	.nv.shared.reserved.0,"aw",@nobits
	.weak		__nv_reservedSMEM_offset_0_alias
	.size		__nv_reservedSMEM_offset_0_alias, 0, 64
	.other		__nv_reservedSMEM_offset_0_alias,@"STO_CUDA_RESERVED_SHARED STV_DEFAULT"
__nv_reservedSMEM_offset_0_alias:
	.zero		0
	.zero		64


//--------------------- .nv.constant0._Z12parallel_sumPKdPd --------------------------
	.section	.nv.constant0._Z12parallel_sumPKdPd,"a",@progbits
	.sectionflags	@""
	.align	4
.nv.constant0._Z12parallel_sumPKdPd:
	.zero		912


//--------------------- SYMBOLS --------------------------

	.type		.nv.reservedSmem.offset0,@object
	.size		.nv.reservedSmem.offset0,0x4
	.type		.nv.reservedSmem.cap,@object
	.size		.nv.reservedSmem.cap,0x4
